//
// Generated by NVIDIA NVVM Compiler
//
// Compiler Build ID: CL-36424714
// Cuda compilation tools, release 13.0, V13.0.88
// Based on NVVM 20.0.0
//

.version 9.0
.target sm_100
.address_size 64

.func _ZN10Sub1Device1fEv
(
	.param .b64 _ZN10Sub1Device1fEv_param_0
)
;
.extern .func  (.param .b32 func_retval0) vprintf
(
	.param .b64 vprintf_param_0,
	.param .b64 vprintf_param_1
)
;
.extern .func  (.param .b64 func_retval0) malloc
(
	.param .b64 malloc_param_0
)
;
.global .align 8 .u64 _ZTV10Sub1Device[9] = {0, 0, _ZN10Sub1Device1fEv, 0, 0, 18446744073709551608, 0, 0, 0};
.global .align 1 .b8 $str[17] = {104, 101, 108, 108, 111, 32, 49, 58, 32, 37, 100, 32, 37, 100, 33, 10};

.func _ZN10Sub1Device1fEv(
	.param .b64 _ZN10Sub1Device1fEv_param_0
)
{
	.local .align 8 .b8 	__local_depot0[8];
	.reg .b64 	%SP;
	.reg .b64 	%SPL;
	.reg .b32 	%r<5>;
	.reg .b64 	%rd<6>;

	mov.u64 	%SPL, __local_depot0;
	cvta.local.u64 	%SP, %SPL;
	ld.param.u64 	%rd1, [_ZN10Sub1Device1fEv_param_0];
	add.u64 	%rd2, %SP, 0;
	add.u64 	%rd3, %SPL, 0;
	ld.v2.u32 	{%r1, %r2}, [%rd1+16];
	st.local.v2.u32 	[%rd3], {%r1, %r2};
	mov.u64 	%rd4, $str;
	cvta.global.u64 	%rd5, %rd4;
	{ // callseq 0, 0
	.param .b64 param0;
	st.param.b64 	[param0], %rd5;
	.param .b64 param1;
	st.param.b64 	[param1], %rd2;
	.param .b32 retval0;
	call.uni (retval0), 
	vprintf, 
	(
	param0, 
	param1
	);
	ld.param.b32 	%r3, [retval0];
	} // callseq 0
	ret;

}
	// .globl	_Z11create_sub1PP10BaseDevice8Sub1Host
.visible .entry _Z11create_sub1PP10BaseDevice8Sub1Host(
	.param .u64 .ptr .align 1 _Z11create_sub1PP10BaseDevice8Sub1Host_param_0,
	.param .align 8 .b8 _Z11create_sub1PP10BaseDevice8Sub1Host_param_1[24]
)
{
	.reg .b32 	%r<3>;
	.reg .b64 	%rd<9>;

	ld.param.u64 	%rd1, [_Z11create_sub1PP10BaseDevice8Sub1Host_param_0];
	ld.param.v2.u32 	{%r1, %r2}, [_Z11create_sub1PP10BaseDevice8Sub1Host_param_1+16];
	cvta.to.global.u64 	%rd2, %rd1;
	{ // callseq 1, 0
	.param .b64 param0;
	st.param.b64 	[param0], 24;
	.param .b64 retval0;
	call.uni (retval0), 
	malloc, 
	(
	param0
	);
	ld.param.b64 	%rd3, [retval0];
	} // callseq 1
	st.v2.u32 	[%rd3+16], {%r1, %r2};
	mov.u64 	%rd5, _ZTV10Sub1Device;
	cvta.global.u64 	%rd6, %rd5;
	add.s64 	%rd7, %rd6, 16;
	st.u64 	[%rd3], %rd7;
	add.s64 	%rd8, %rd6, 56;
	st.u64 	[%rd3+8], %rd8;
	st.global.u64 	[%rd2], %rd3;
	ret;

}
	// .globl	_Z6runnerPP10BaseDevicei
.visible .entry _Z6runnerPP10BaseDevicei(
	.param .u64 .ptr .align 1 _Z6runnerPP10BaseDevicei_param_0,
	.param .u32 _Z6runnerPP10BaseDevicei_param_1
)
{
	.reg .pred 	%p<10>;
	.reg .b32 	%r<23>;
	.reg .b64 	%rd<103>;

	ld.param.u64 	%rd8, [_Z6runnerPP10BaseDevicei_param_0];
	ld.param.u32 	%r16, [_Z6runnerPP10BaseDevicei_param_1];
	cvta.to.global.u64 	%rd1, %rd8;
	setp.lt.s32 	%p1, %r16, 1;
	@%p1 bra 	$L__BB2_13;
	and.b32  	%r1, %r16, 15;
	setp.lt.u32 	%p2, %r16, 16;
	mov.b32 	%r20, 0;
	@%p2 bra 	$L__BB2_4;
	and.b32  	%r20, %r16, 2147483632;
	neg.s32 	%r18, %r20;
	add.s64 	%rd101, %rd1, 64;
$L__BB2_3:
	.pragma "nounroll";
	ld.global.u64 	%rd9, [%rd101+-64];
	ld.u64 	%rd10, [%rd9];
	ld.u64 	%rd11, [%rd10];
	{ // callseq 2, 0
	.param .b64 param0;
	st.param.b64 	[param0], %rd9;
	prototype_2 : .callprototype ()_ (.param .b64 _);
	call 
	%rd11, 
	(
	param0
	)
	, prototype_2;
	} // callseq 2
	ld.global.u64 	%rd12, [%rd101+-56];
	ld.u64 	%rd13, [%rd12];
	ld.u64 	%rd14, [%rd13];
	{ // callseq 3, 0
	.param .b64 param0;
	st.param.b64 	[param0], %rd12;
	prototype_3 : .callprototype ()_ (.param .b64 _);
	call 
	%rd14, 
	(
	param0
	)
	, prototype_3;
	} // callseq 3
	ld.global.u64 	%rd15, [%rd101+-48];
	ld.u64 	%rd16, [%rd15];
	ld.u64 	%rd17, [%rd16];
	{ // callseq 4, 0
	.param .b64 param0;
	st.param.b64 	[param0], %rd15;
	prototype_4 : .callprototype ()_ (.param .b64 _);
	call 
	%rd17, 
	(
	param0
	)
	, prototype_4;
	} // callseq 4
	ld.global.u64 	%rd18, [%rd101+-40];
	ld.u64 	%rd19, [%rd18];
	ld.u64 	%rd20, [%rd19];
	{ // callseq 5, 0
	.param .b64 param0;
	st.param.b64 	[param0], %rd18;
	prototype_5 : .callprototype ()_ (.param .b64 _);
	call 
	%rd20, 
	(
	param0
	)
	, prototype_5;
	} // callseq 5
	ld.global.u64 	%rd21, [%rd101+-32];
	ld.u64 	%rd22, [%rd21];
	ld.u64 	%rd23, [%rd22];
	{ // callseq 6, 0
	.param .b64 param0;
	st.param.b64 	[param0], %rd21;
	prototype_6 : .callprototype ()_ (.param .b64 _);
	call 
	%rd23, 
	(
	param0
	)
	, prototype_6;
	} // callseq 6
	ld.global.u64 	%rd24, [%rd101+-24];
	ld.u64 	%rd25, [%rd24];
	ld.u64 	%rd26, [%rd25];
	{ // callseq 7, 0
	.param .b64 param0;
	st.param.b64 	[param0], %rd24;
	prototype_7 : .callprototype ()_ (.param .b64 _);
	call 
	%rd26, 
	(
	param0
	)
	, prototype_7;
	} // callseq 7
	ld.global.u64 	%rd27, [%rd101+-16];
	ld.u64 	%rd28, [%rd27];
	ld.u64 	%rd29, [%rd28];
	{ // callseq 8, 0
	.param .b64 param0;
	st.param.b64 	[param0], %rd27;
	prototype_8 : .callprototype ()_ (.param .b64 _);
	call 
	%rd29, 
	(
	param0
	)
	, prototype_8;
	} // callseq 8
	ld.global.u64 	%rd30, [%rd101+-8];
	ld.u64 	%rd31, [%rd30];
	ld.u64 	%rd32, [%rd31];
	{ // callseq 9, 0
	.param .b64 param0;
	st.param.b64 	[param0], %rd30;
	prototype_9 : .callprototype ()_ (.param .b64 _);
	call 
	%rd32, 
	(
	param0
	)
	, prototype_9;
	} // callseq 9
	ld.global.u64 	%rd33, [%rd101];
	ld.u64 	%rd34, [%rd33];
	ld.u64 	%rd35, [%rd34];
	{ // callseq 10, 0
	.param .b64 param0;
	st.param.b64 	[param0], %rd33;
	prototype_10 : .callprototype ()_ (.param .b64 _);
	call 
	%rd35, 
	(
	param0
	)
	, prototype_10;
	} // callseq 10
	ld.global.u64 	%rd36, [%rd101+8];
	ld.u64 	%rd37, [%rd36];
	ld.u64 	%rd38, [%rd37];
	{ // callseq 11, 0
	.param .b64 param0;
	st.param.b64 	[param0], %rd36;
	prototype_11 : .callprototype ()_ (.param .b64 _);
	call 
	%rd38, 
	(
	param0
	)
	, prototype_11;
	} // callseq 11
	ld.global.u64 	%rd39, [%rd101+16];
	ld.u64 	%rd40, [%rd39];
	ld.u64 	%rd41, [%rd40];
	{ // callseq 12, 0
	.param .b64 param0;
	st.param.b64 	[param0], %rd39;
	prototype_12 : .callprototype ()_ (.param .b64 _);
	call 
	%rd41, 
	(
	param0
	)
	, prototype_12;
	} // callseq 12
	ld.global.u64 	%rd42, [%rd101+24];
	ld.u64 	%rd43, [%rd42];
	ld.u64 	%rd44, [%rd43];
	{ // callseq 13, 0
	.param .b64 param0;
	st.param.b64 	[param0], %rd42;
	prototype_13 : .callprototype ()_ (.param .b64 _);
	call 
	%rd44, 
	(
	param0
	)
	, prototype_13;
	} // callseq 13
	ld.global.u64 	%rd45, [%rd101+32];
	ld.u64 	%rd46, [%rd45];
	ld.u64 	%rd47, [%rd46];
	{ // callseq 14, 0
	.param .b64 param0;
	st.param.b64 	[param0], %rd45;
	prototype_14 : .callprototype ()_ (.param .b64 _);
	call 
	%rd47, 
	(
	param0
	)
	, prototype_14;
	} // callseq 14
	ld.global.u64 	%rd48, [%rd101+40];
	ld.u64 	%rd49, [%rd48];
	ld.u64 	%rd50, [%rd49];
	{ // callseq 15, 0
	.param .b64 param0;
	st.param.b64 	[param0], %rd48;
	prototype_15 : .callprototype ()_ (.param .b64 _);
	call 
	%rd50, 
	(
	param0
	)
	, prototype_15;
	} // callseq 15
	ld.global.u64 	%rd51, [%rd101+48];
	ld.u64 	%rd52, [%rd51];
	ld.u64 	%rd53, [%rd52];
	{ // callseq 16, 0
	.param .b64 param0;
	st.param.b64 	[param0], %rd51;
	prototype_16 : .callprototype ()_ (.param .b64 _);
	call 
	%rd53, 
	(
	param0
	)
	, prototype_16;
	} // callseq 16
	ld.global.u64 	%rd54, [%rd101+56];
	ld.u64 	%rd55, [%rd54];
	ld.u64 	%rd56, [%rd55];
	{ // callseq 17, 0
	.param .b64 param0;
	st.param.b64 	[param0], %rd54;
	prototype_17 : .callprototype ()_ (.param .b64 _);
	call 
	%rd56, 
	(
	param0
	)
	, prototype_17;
	} // callseq 17
	add.s32 	%r18, %r18, 16;
	add.s64 	%rd101, %rd101, 128;
	setp.ne.s32 	%p3, %r18, 0;
	@%p3 bra 	$L__BB2_3;
$L__BB2_4:
	setp.eq.s32 	%p4, %r1, 0;
	@%p4 bra 	$L__BB2_13;
	and.b32  	%r7, %r16, 7;
	setp.lt.u32 	%p5, %r1, 8;
	@%p5 bra 	$L__BB2_7;
	mul.wide.u32 	%rd57, %r20, 8;
	add.s64 	%rd58, %rd1, %rd57;
	ld.global.u64 	%rd59, [%rd58];
	ld.u64 	%rd60, [%rd59];
	ld.u64 	%rd61, [%rd60];
	{ // callseq 18, 0
	.param .b64 param0;
	st.param.b64 	[param0], %rd59;
	prototype_18 : .callprototype ()_ (.param .b64 _);
	call 
	%rd61, 
	(
	param0
	)
	, prototype_18;
	} // callseq 18
	ld.global.u64 	%rd62, [%rd58+8];
	ld.u64 	%rd63, [%rd62];
	ld.u64 	%rd64, [%rd63];
	{ // callseq 19, 0
	.param .b64 param0;
	st.param.b64 	[param0], %rd62;
	prototype_19 : .callprototype ()_ (.param .b64 _);
	call 
	%rd64, 
	(
	param0
	)
	, prototype_19;
	} // callseq 19
	ld.global.u64 	%rd65, [%rd58+16];
	ld.u64 	%rd66, [%rd65];
	ld.u64 	%rd67, [%rd66];
	{ // callseq 20, 0
	.param .b64 param0;
	st.param.b64 	[param0], %rd65;
	prototype_20 : .callprototype ()_ (.param .b64 _);
	call 
	%rd67, 
	(
	param0
	)
	, prototype_20;
	} // callseq 20
	ld.global.u64 	%rd68, [%rd58+24];
	ld.u64 	%rd69, [%rd68];
	ld.u64 	%rd70, [%rd69];
	{ // callseq 21, 0
	.param .b64 param0;
	st.param.b64 	[param0], %rd68;
	prototype_21 : .callprototype ()_ (.param .b64 _);
	call 
	%rd70, 
	(
	param0
	)
	, prototype_21;
	} // callseq 21
	ld.global.u64 	%rd71, [%rd58+32];
	ld.u64 	%rd72, [%rd71];
	ld.u64 	%rd73, [%rd72];
	{ // callseq 22, 0
	.param .b64 param0;
	st.param.b64 	[param0], %rd71;
	prototype_22 : .callprototype ()_ (.param .b64 _);
	call 
	%rd73, 
	(
	param0
	)
	, prototype_22;
	} // callseq 22
	ld.global.u64 	%rd74, [%rd58+40];
	ld.u64 	%rd75, [%rd74];
	ld.u64 	%rd76, [%rd75];
	{ // callseq 23, 0
	.param .b64 param0;
	st.param.b64 	[param0], %rd74;
	prototype_23 : .callprototype ()_ (.param .b64 _);
	call 
	%rd76, 
	(
	param0
	)
	, prototype_23;
	} // callseq 23
	ld.global.u64 	%rd77, [%rd58+48];
	ld.u64 	%rd78, [%rd77];
	ld.u64 	%rd79, [%rd78];
	{ // callseq 24, 0
	.param .b64 param0;
	st.param.b64 	[param0], %rd77;
	prototype_24 : .callprototype ()_ (.param .b64 _);
	call 
	%rd79, 
	(
	param0
	)
	, prototype_24;
	} // callseq 24
	ld.global.u64 	%rd80, [%rd58+56];
	ld.u64 	%rd81, [%rd80];
	ld.u64 	%rd82, [%rd81];
	{ // callseq 25, 0
	.param .b64 param0;
	st.param.b64 	[param0], %rd80;
	prototype_25 : .callprototype ()_ (.param .b64 _);
	call 
	%rd82, 
	(
	param0
	)
	, prototype_25;
	} // callseq 25
	add.s32 	%r20, %r20, 8;
$L__BB2_7:
	setp.eq.s32 	%p6, %r7, 0;
	@%p6 bra 	$L__BB2_13;
	and.b32  	%r10, %r16, 3;
	setp.lt.u32 	%p7, %r7, 4;
	@%p7 bra 	$L__BB2_10;
	mul.wide.u32 	%rd83, %r20, 8;
	add.s64 	%rd84, %rd1, %rd83;
	ld.global.u64 	%rd85, [%rd84];
	ld.u64 	%rd86, [%rd85];
	ld.u64 	%rd87, [%rd86];
	{ // callseq 26, 0
	.param .b64 param0;
	st.param.b64 	[param0], %rd85;
	prototype_26 : .callprototype ()_ (.param .b64 _);
	call 
	%rd87, 
	(
	param0
	)
	, prototype_26;
	} // callseq 26
	ld.global.u64 	%rd88, [%rd84+8];
	ld.u64 	%rd89, [%rd88];
	ld.u64 	%rd90, [%rd89];
	{ // callseq 27, 0
	.param .b64 param0;
	st.param.b64 	[param0], %rd88;
	prototype_27 : .callprototype ()_ (.param .b64 _);
	call 
	%rd90, 
	(
	param0
	)
	, prototype_27;
	} // callseq 27
	ld.global.u64 	%rd91, [%rd84+16];
	ld.u64 	%rd92, [%rd91];
	ld.u64 	%rd93, [%rd92];
	{ // callseq 28, 0
	.param .b64 param0;
	st.param.b64 	[param0], %rd91;
	prototype_28 : .callprototype ()_ (.param .b64 _);
	call 
	%rd93, 
	(
	param0
	)
	, prototype_28;
	} // callseq 28
	ld.global.u64 	%rd94, [%rd84+24];
	ld.u64 	%rd95, [%rd94];
	ld.u64 	%rd96, [%rd95];
	{ // callseq 29, 0
	.param .b64 param0;
	st.param.b64 	[param0], %rd94;
	prototype_29 : .callprototype ()_ (.param .b64 _);
	call 
	%rd96, 
	(
	param0
	)
	, prototype_29;
	} // callseq 29
	add.s32 	%r20, %r20, 4;
$L__BB2_10:
	setp.eq.s32 	%p8, %r10, 0;
	@%p8 bra 	$L__BB2_13;
	mul.wide.u32 	%rd97, %r20, 8;
	add.s64 	%rd102, %rd1, %rd97;
	neg.s32 	%r22, %r10;
$L__BB2_12:
	.pragma "nounroll";
	ld.global.u64 	%rd98, [%rd102];
	ld.u64 	%rd99, [%rd98];
	ld.u64 	%rd100, [%rd99];
	{ // callseq 30, 0
	.param .b64 param0;
	st.param.b64 	[param0], %rd98;
	prototype_30 : .callprototype ()_ (.param .b64 _);
	call 
	%rd100, 
	(
	param0
	)
	, prototype_30;
	} // callseq 30
	add.s64 	%rd102, %rd102, 8;
	add.s32 	%r22, %r22, 1;
	setp.ne.s32 	%p9, %r22, 0;
	@%p9 bra 	$L__BB2_12;
$L__BB2_13:
	ret;

}


// ===== COMPILED SASS (sm_100) =====

	.target	sm_100

	.elftype	@"ET_EXEC"


//--------------------- .note.nv.tkinfo           --------------------------
	.section	.note.nv.tkinfo,"",@"SHT_NOTE"
	.sectionflags	@"SHF_NOTE_NV_TKINFO"
	.tkinfo
        /*0018*/ 	.word	0x00000002
        /*0030*/ 	.string	""
        /*0030*/ 	.string	"ptxas"
        /*0030*/ 	.string	"Cuda compilation tools, release 13.0, V13.0.88"
        /*0030*/ 	.string	"Build cuda_13.0.r13.0/compiler.36424714_0"
        /*0030*/ 	.string	"-arch sm_100 -m 64 "



//--------------------- .note.nv.cuinfo           --------------------------
	.section	.note.nv.cuinfo,"",@"SHT_NOTE"
	.sectionflags	@"SHF_NOTE_NV_CUINFO"
        /*0018*/ 	.short	0x0002
        /*001a*/ 	.short	0x0064
        /*001c*/ 	.short	0x0082
	.zero		2


//--------------------- .nv.info                  --------------------------
	.section	.nv.info,"",@"SHT_CUDA_INFO"
	.align	4


	//----- nvinfo : EIATTR_REGCOUNT
	.align		4
        /*0000*/ 	.byte	0x04, 0x2f
        /*0002*/ 	.short	(.L_3 - .L_2)
	.align		4
.L_2:
        /*0004*/ 	.word	index@(_Z11create_sub1PP10BaseDevice8Sub1Host)
        /*0008*/ 	.word	0x00000018


	//----- nvinfo : EIATTR_FRAME_SIZE
	.align		4
.L_3:
        /*000c*/ 	.byte	0x04, 0x11
        /*000e*/ 	.short	(.L_5 - .L_4)
	.align		4
.L_4:
        /*0010*/ 	.word	index@($_Z11create_sub1PP10BaseDevice8Sub1Host$_ZN10Sub1Device1fEv)
        /*0014*/ 	.word	0x00000000


	//----- nvinfo : EIATTR_FRAME_SIZE
	.align		4
.L_5:
        /*0018*/ 	.byte	0x04, 0x11
        /*001a*/ 	.short	(.L_7 - .L_6)
	.align		4
.L_6:
        /*001c*/ 	.word	index@(_Z11create_sub1PP10BaseDevice8Sub1Host)
        /*0020*/ 	.word	0x00000000


	//----- nvinfo : EIATTR_REGCOUNT
	.align		4
.L_7:
        /*0024*/ 	.byte	0x04, 0x2f
        /*0026*/ 	.short	(.L_9 - .L_8)
	.align		4
.L_8:
        /*0028*/ 	.word	index@(_Z6runnerPP10BaseDevicei)
        /*002c*/ 	.word	0x0000001a


	//----- nvinfo : EIATTR_FRAME_SIZE
	.align		4
.L_9:
        /*0030*/ 	.byte	0x04, 0x11
        /*0032*/ 	.short	(.L_11 - .L_10)
	.align		4
.L_10:
        /*0034*/ 	.word	index@($_Z6runnerPP10BaseDevicei$_ZN10Sub1Device1fEv)
        /*0038*/ 	.word	0x00000010


	//----- nvinfo : EIATTR_FRAME_SIZE
	.align		4
.L_11:
        /*003c*/ 	.byte	0x04, 0x11
        /*003e*/ 	.short	(.L_13 - .L_12)
	.align		4
.L_12:
        /*0040*/ 	.word	index@(_Z6runnerPP10BaseDevicei)
        /*0044*/ 	.word	0x00000010


	//----- nvinfo : EIATTR_MIN_STACK_SIZE
	.align		4
.L_13:
        /*0048*/ 	.byte	0x04, 0x12
        /*004a*/ 	.short	(.L_15 - .L_14)
	.align		4
.L_14:
        /*004c*/ 	.word	index@(_Z6runnerPP10BaseDevicei)
        /*0050*/ 	.word	0x00000010


	//----- nvinfo : EIATTR_MIN_STACK_SIZE
	.align		4
.L_15:
        /*0054*/ 	.byte	0x04, 0x12
        /*0056*/ 	.short	(.L_17 - .L_16)
	.align		4
.L_16:
        /*0058*/ 	.word	index@(_Z11create_sub1PP10BaseDevice8Sub1Host)
        /*005c*/ 	.word	0x00000000
.L_17:


//--------------------- .nv.compat                --------------------------
	.section	.nv.compat,"",@"SHT_CUDA_COMPAT_INFO"
	.align	4
        /*0000*/ 	.byte	0x02, 0x09, 0x00, 0x00, 0x02, 0x02, 0x01, 0x00, 0x02, 0x05, 0x05, 0x00, 0x03, 0x07, 0x01, 0x01
        /*0010*/ 	.byte	0x02, 0x03, 0x00, 0x00, 0x02, 0x06, 0x01, 0x00, 0x04, 0x0b, 0x08, 0x00, 0x09, 0x00, 0x00, 0x00
        /*0020*/ 	.byte	0x00, 0x00, 0x00, 0x00


//--------------------- .nv.info._Z6runnerPP10BaseDevicei --------------------------
	.section	.nv.info._Z6runnerPP10BaseDevicei,"",@"SHT_CUDA_INFO"
	.sectionflags	@""
	.align	4


	//----- nvinfo : EIATTR_CUDA_API_VERSION
	.align		4
        /*0000*/ 	.byte	0x04, 0x37
        /*0002*/ 	.short	(.L_19 - .L_18)
.L_18:
        /*0004*/ 	.word	0x00000082


	//----- nvinfo : EIATTR_KPARAM_INFO
	.align		4
.L_19:
        /*0008*/ 	.byte	0x04, 0x17
        /*000a*/ 	.short	(.L_21 - .L_20)
.L_20:
        /*000c*/ 	.word	0x00000000
        /*0010*/ 	.short	0x0001
        /*0012*/ 	.short	0x0008
        /*0014*/ 	.byte	0x00, 0xf0, 0x11, 0x00


	//----- nvinfo : EIATTR_KPARAM_INFO
	.align		4
.L_21:
        /*0018*/ 	.byte	0x04, 0x17
        /*001a*/ 	.short	(.L_23 - .L_22)
.L_22:
        /*001c*/ 	.word	0x00000000
        /*0020*/ 	.short	0x0000
        /*0022*/ 	.short	0x0000
        /*0024*/ 	.byte	0x00, 0xf5, 0x21, 0x00


	//----- nvinfo : EIATTR_SPARSE_MMA_MASK
	.align		4
.L_23:
        /*0028*/ 	.byte	0x03, 0x50
        /*002a*/ 	.short	0x0000


	//----- nvinfo : EIATTR_MAXREG_COUNT
	.align		4
        /*002c*/ 	.byte	0x03, 0x1b
        /*002e*/ 	.short	0x00ff


	//----- nvinfo : EIATTR_EXTERNS
	.align		4
        /*0030*/ 	.byte	0x04, 0x0f
        /*0032*/ 	.short	(.L_25 - .L_24)


	//   ....[0]....
	.align		4
.L_24:
        /*0034*/ 	.word	index@(vprintf)


	//----- nvinfo : EIATTR_MERCURY_ISA_VERSION
	.align		4
.L_25:
        /*0038*/ 	.byte	0x03, 0x5f
        /*003a*/ 	.short	0x0101


	//----- nvinfo : EIATTR_VRC_CTA_INIT_COUNT
	.align		4
        /*003c*/ 	.byte	0x02, 0x4a
	.zero		1
	.zero		1


	//----- nvinfo : EIATTR_SYSCALL_OFFSETS
	.align		4
        /*0040*/ 	.byte	0x04, 0x46
        /*0042*/ 	.short	(.L_27 - .L_26)


	//   ....[0]....
.L_26:
        /*0044*/ 	.word	0x00001510


	//----- nvinfo : EIATTR_EXIT_INSTR_OFFSETS
	.align		4
.L_27:
        /*0048*/ 	.byte	0x04, 0x1c
        /*004a*/ 	.short	(.L_29 - .L_28)


	//   ....[0]....
.L_28:
        /*004c*/ 	.word	0x00000030


	//   ....[1]....
        /*0050*/ 	.word	0x00000aa0


	//   ....[2]....
        /*0054*/ 	.word	0x00000fb0


	//   ....[3]....
        /*0058*/ 	.word	0x00001280


	//   ....[4]....
        /*005c*/ 	.word	0x000013c0


	//----- nvinfo : EIATTR_CRS_STACK_SIZE
	.align		4
.L_29:
        /*0060*/ 	.byte	0x04, 0x1e
        /*0062*/ 	.short	(.L_31 - .L_30)
.L_30:
        /*0064*/ 	.word	0x00000000


	//----- nvinfo : EIATTR_CBANK_PARAM_SIZE
	.align		4
.L_31:
        /*0068*/ 	.byte	0x03, 0x19
        /*006a*/ 	.short	0x000c


	//----- nvinfo : EIATTR_PARAM_CBANK
	.align		4
        /*006c*/ 	.byte	0x04, 0x0a
        /*006e*/ 	.short	(.L_33 - .L_32)
	.align		4
.L_32:
        /*0070*/ 	.word	index@(.nv.constant0._Z6runnerPP10BaseDevicei)
        /*0074*/ 	.short	0x0380
        /*0076*/ 	.short	0x000c


	//----- nvinfo : EIATTR_SW_WAR
	.align		4
.L_33:
        /*0078*/ 	.byte	0x04, 0x36
        /*007a*/ 	.short	(.L_35 - .L_34)
.L_34:
        /*007c*/ 	.word	0x00000008
.L_35:


//--------------------- .nv.info._Z11create_sub1PP10BaseDevice8Sub1Host --------------------------
	.section	.nv.info._Z11create_sub1PP10BaseDevice8Sub1Host,"",@"SHT_CUDA_INFO"
	.sectionflags	@""
	.align	4


	//----- nvinfo : EIATTR_CUDA_API_VERSION
	.align		4
        /*0000*/ 	.byte	0x04, 0x37
        /*0002*/ 	.short	(.L_37 - .L_36)
.L_36:
        /*0004*/ 	.word	0x00000082


	//----- nvinfo : EIATTR_KPARAM_INFO
	.align		4
.L_37:
        /*0008*/ 	.byte	0x04, 0x17
        /*000a*/ 	.short	(.L_39 - .L_38)
.L_38:
        /*000c*/ 	.word	0x00000000
        /*0010*/ 	.short	0x0001
        /*0012*/ 	.short	0x0008
        /*0014*/ 	.byte	0x00, 0xf0, 0x61, 0x00


	//----- nvinfo : EIATTR_KPARAM_INFO
	.align		4
.L_39:
        /*0018*/ 	.byte	0x04, 0x17
        /*001a*/ 	.short	(.L_41 - .L_40)
.L_40:
        /*001c*/ 	.word	0x00000000
        /*0020*/ 	.short	0x0000
        /*0022*/ 	.short	0x0000
        /*0024*/ 	.byte	0x00, 0xf5, 0x21, 0x00


	//----- nvinfo : EIATTR_SPARSE_MMA_MASK
	.align		4
.L_41:
        /*0028*/ 	.byte	0x03, 0x50
        /*002a*/ 	.short	0x0000


	//----- nvinfo : EIATTR_MAXREG_COUNT
	.align		4
        /*002c*/ 	.byte	0x03, 0x1b
        /*002e*/ 	.short	0x00ff


	//----- nvinfo : EIATTR_EXTERNS
	.align		4
        /*0030*/ 	.byte	0x04, 0x0f
        /*0032*/ 	.short	(.L_43 - .L_42)


	//   ....[0]....
	.align		4
.L_42:
        /*0034*/ 	.word	index@(vprintf)


	//   ....[1]....
	.align		4
        /*0038*/ 	.word	index@(malloc)


	//----- nvinfo : EIATTR_MERCURY_ISA_VERSION
	.align		4
.L_43:
        /*003c*/ 	.byte	0x03, 0x5f
        /*003e*/ 	.short	0x0101


	//----- nvinfo : EIATTR_VRC_CTA_INIT_COUNT
	.align		4
        /*0040*/ 	.byte	0x02, 0x4a
	.zero		1
	.zero		1


	//----- nvinfo : EIATTR_SYSCALL_OFFSETS
	.align		4
        /*0044*/ 	.byte	0x04, 0x46
        /*0046*/ 	.short	(.L_45 - .L_44)


	//   ....[0]....
.L_44:
        /*0048*/ 	.word	0x00000070


	//   ....[1]....
        /*004c*/ 	.word	0x000002c0


	//----- nvinfo : EIATTR_EXIT_INSTR_OFFSETS
	.align		4
.L_45:
        /*0050*/ 	.byte	0x04, 0x1c
        /*0052*/ 	.short	(.L_47 - .L_46)


	//   ....[0]....
.L_46:
        /*0054*/ 	.word	0x00000170


	//----- nvinfo : EIATTR_CBANK_PARAM_SIZE
	.align		4
.L_47:
        /*0058*/ 	.byte	0x03, 0x19
        /*005a*/ 	.short	0x0020


	//----- nvinfo : EIATTR_PARAM_CBANK
	.align		4
        /*005c*/ 	.byte	0x04, 0x0a
        /*005e*/ 	.short	(.L_49 - .L_48)
	.align		4
.L_48:
        /*0060*/ 	.word	index@(.nv.constant0._Z11create_sub1PP10BaseDevice8Sub1Host)
        /*0064*/ 	.short	0x0380
        /*0066*/ 	.short	0x0020


	//----- nvinfo : EIATTR_SW_WAR
	.align		4
.L_49:
        /*0068*/ 	.byte	0x04, 0x36
        /*006a*/ 	.short	(.L_51 - .L_50)
.L_50:
        /*006c*/ 	.word	0x00000008
.L_51:


//--------------------- .nv.callgraph             --------------------------
	.section	.nv.callgraph,"",@"SHT_CUDA_CALLGRAPH"
	.align	4
	.sectionentsize	8
	.align		4
        /*0000*/ 	.word	0x00000000
	.align		4
        /*0004*/ 	.word	0xffffffff
	.align		4
        /*0008*/ 	.word	index@(_Z6runnerPP10BaseDevicei)
	.align		4
        /*000c*/ 	.word	index@(vprintf)
	.align		4
        /*0010*/ 	.word	index@(_Z11create_sub1PP10BaseDevice8Sub1Host)
	.align		4
        /*0014*/ 	.word	index@(vprintf)
	.align		4
        /*0018*/ 	.word	index@(_Z11create_sub1PP10BaseDevice8Sub1Host)
	.align		4
        /*001c*/ 	.word	index@(malloc)
	.align		4
        /*0020*/ 	.word	0x00000000
	.align		4
        /*0024*/ 	.word	0xfffffffe
	.align		4
        /*0028*/ 	.word	0x00000000
	.align		4
        /*002c*/ 	.word	0xfffffffd
	.align		4
        /*0030*/ 	.word	0x00000000
	.align		4
        /*0034*/ 	.word	0xfffffffc


//--------------------- .nv.constant4             --------------------------
	.section	.nv.constant4,"a",@progbits
	.align	8
	.align		8
.nv.constant4:
        /*0000*/ 	.dword	vprintf
	.align		8
        /*0008*/ 	.dword	_ZTV10Sub1Device
	.align		8
        /*0010*/ 	.dword	$str
	.align		8
        /*0018*/ 	.dword	malloc


//--------------------- .nv.constant2._Z6runnerPP10BaseDevicei --------------------------
	.section	.nv.constant2._Z6runnerPP10BaseDevicei,"a",@progbits
	.sectionflags	@""
	.align	4
.nv.constant2._Z6runnerPP10BaseDevicei:
        /*0000*/ 	.byte	0x01, 0x00, 0x00, 0x00, 0x00, 0x00, 0x00, 0x00, 0xd0, 0x13, 0x00, 0x00, 0x00, 0x00, 0x00, 0x00


//--------------------- .nv.constant2._Z11create_sub1PP10BaseDevice8Sub1Host --------------------------
	.section	.nv.constant2._Z11create_sub1PP10BaseDevice8Sub1Host,"a",@progbits
	.sectionflags	@""
	.align	4
.nv.constant2._Z11create_sub1PP10BaseDevice8Sub1Host:
        /*0000*/ 	.byte	0x01, 0x00, 0x00, 0x00, 0x00, 0x00, 0x00, 0x00, 0x80, 0x01, 0x00, 0x00, 0x00, 0x00, 0x00, 0x00


//--------------------- .text._Z6runnerPP10BaseDevicei --------------------------
	.section	.text._Z6runnerPP10BaseDevicei,"ax",@progbits
	.align	128
        .global         _Z6runnerPP10BaseDevicei
        .type           _Z6runnerPP10BaseDevicei,@function
        .size           _Z6runnerPP10BaseDevicei,(.L_x_39 - _Z6runnerPP10BaseDevicei)
        .other          _Z6runnerPP10BaseDevicei,@"STO_CUDA_ENTRY STV_DEFAULT"
_Z6runnerPP10BaseDevicei:
.text._Z6runnerPP10BaseDevicei:
[----:B------:R-:W0:Y:S08]  /*0000*/  LDC R1, c[0x0][0x37c] ;  /* 0x0000df00ff017b82 */ /* 0x000e300000000800 */
[----:B------:R-:W1:Y:S02]  /*0010*/  LDC R0, c[0x0][0x388] ;  /* 0x0000e200ff007b82 */ /* 0x000e640000000800 */
[----:B-1----:R-:W-:-:S13]  /*0020*/  ISETP.GE.AND P0, PT, R0, 0x1, PT ;  /* 0x000000010000780c */ /* 0x002fda0003f06270 */
[----:B0-----:R-:W-:Y:S05]  /*0030*/  @!P0 EXIT ;  /* 0x000000000000894d */ /* 0x001fea0003800000 */
[C---:B------:R-:W-:Y:S01]  /*0040*/  ISETP.GE.U32.AND P0, PT, R0.reuse, 0x10, PT ;  /* 0x000000100000780c */ /* 0x040fe20003f06070 */
[----:B------:R-:W0:Y:S01]  /*0050*/  LDCU.64 UR36, c[0x0][0x358] ;  /* 0x00006b00ff2477ac */ /* 0x000e220008000a00 */
[----:B------:R-:W-:Y:S01]  /*0060*/  LOP3.LUT R17, R0, 0xf, RZ, 0xc0, !PT ;  /* 0x0000000f00117812 */ /* 0x000fe200078ec0ff */
[----:B------:R-:W-:-:S10]  /*0070*/  IMAD.MOV.U32 R16, RZ, RZ, RZ ;  /* 0x000000ffff107224 */ /* 0x000fd400078e00ff */
[----:B------:R-:W-:Y:S05]  /*0080*/  @!P0 BRA `(.L_x_0) ;  /* 0x0000000800808947 */ /* 0x000fea0003800000 */
[----:B------:R-:W1:Y:S01]  /*0090*/  LDCU.64 UR4, c[0x0][0x380] ;  /* 0x00007000ff0477ac */ /* 0x000e620008000a00 */
[----:B------:R-:W-:Y:S01]  /*00a0*/  LOP3.LUT R16, R0, 0x7ffffff0, RZ, 0xc0, !PT ;  /* 0x7ffffff000107812 */ /* 0x000fe200078ec0ff */
[----:B------:R-:W-:Y:S04]  /*00b0*/  BSSY.RECONVERGENT B7, `(.L_x_0) ;  /* 0x000009d000077945 */ /* 0x000fe80003800200 */
[----:B------:R-:W-:Y:S01]  /*00c0*/  IMAD.MOV R2, RZ, RZ, -R16 ;  /* 0x000000ffff027224 */ /* 0x000fe200078e0a10 */
[----:B-1----:R-:W-:-:S04]  /*00d0*/  UIADD3 UR4, UP0, UPT, UR4, 0x40, URZ ;  /* 0x0000004004047890 */ /* 0x002fc8000ff1e0ff */
[----:B------:R-:W-:Y:S02]  /*00e0*/  UIADD3.X UR5, UPT, UPT, URZ, UR5, URZ, UP0, !UPT ;  /* 0x00000005ff057290 */ /* 0x000fe400087fe4ff */
[----:B------:R-:W-:-:S04]  /*00f0*/  IMAD.U32 R22, RZ, RZ, UR4 ;  /* 0x00000004ff167e24 */ /* 0x000fc8000f8e00ff */
[----:B------:R-:W-:-:S07]  /*0100*/  IMAD.U32 R23, RZ, RZ, UR5 ;  /* 0x00000005ff177e24 */ /* 0x000fce000f8e00ff */
.L_x_17:
[----:B0-----:R-:W2:Y:S04]  /*0110*/  LDG.E.64 R4, desc[UR36][R22.64+-0x40] ;  /* 0xffffc02416047981 */ /* 0x001ea8000c1e1b00 */
[----:B--2---:R-:W2:Y:S04]  /*0120*/  LD.E.64 R6, desc[UR36][R4.64] ;  /* 0x0000002404067980 */ /* 0x004ea8000c101b00 */
[----:B--2---:R-:W2:Y:S01]  /*0130*/  LD.E R6, desc[UR36][R6.64] ;  /* 0x0000002406067980 */ /* 0x004ea2000c101900 */
[----:B------:R-:W-:Y:S01]  /*0140*/  VIADD R2, R2, 0x10 ;  /* 0x0000001002027836 */ /* 0x000fe20000000000 */
[----:B------:R-:W-:Y:S01]  /*0150*/  BSSY.RECONVERGENT B6, `(.L_x_1) ;  /* 0x0000007000067945 */ /* 0x000fe20003800200 */
[----:B------:R-:W-:Y:S01]  /*0160*/  MOV R20, 0x1c0 ;  /* 0x000001c000147802 */ /* 0x000fe20000000f00 */
[----:B------:R-:W-:-:S02]  /*0170*/  IMAD.MOV.U32 R21, RZ, RZ, 0x0 ;  /* 0x00000000ff157424 */ /* 0x000fc400078e00ff */
[----:B------:R-:W-:-:S04]  /*0180*/  ISETP.NE.AND P0, PT, R2, RZ, PT ;  /* 0x000000ff0200720c */ /* 0x000fc80003f05270 */
[----:B------:R-:W-:Y:S01]  /*0190*/  P2R R18, PR, RZ, 0x1 ;  /* 0x00000001ff127803 */ /* 0x000fe20000000000 */
[----:B--2---:R0:W1:Y:S08]  /*01a0*/  LDC.64 R8, c[0x2][R6] ;  /* 0x0080000006087b82 */ /* 0x0040700000000a00 */
[----:B01----:R-:W-:Y:S05]  /*01b0*/  CALL.REL.NOINC R8 `(_Z6runnerPP10BaseDevicei) ;  /* 0xfffffffc08907344 */ /* 0x003fea0003c3ffff */
[----:B------:R-:W-:Y:S05]  /*01c0*/  BSYNC.RECONVERGENT B6 ;  /* 0x0000000000067941 */ /* 0x000fea0003800200 */
.L_x_1:
[----:B------:R-:W2:Y:S04]  /*01d0*/  LDG.E.64 R4, desc[UR36][R22.64+-0x38] ;  /* 0xffffc82416047981 */ /* 0x000ea8000c1e1b00 */
[----:B--2---:R-:W2:Y:S04]  /*01e0*/  LD.E.64 R6, desc[UR36][R4.64] ;  /* 0x0000002404067980 */ /* 0x004ea8000c101b00 */
[----:B--2---:R-:W2:Y:S01]  /*01f0*/  LD.E R6, desc[UR36][R6.64] ;  /* 0x0000002406067980 */ /* 0x004ea2000c101900 */
[----:B------:R-:W-:Y:S01]  /*0200*/  BSSY.RECONVERGENT B6, `(.L_x_2) ;  /* 0x0000005000067945 */ /* 0x000fe20003800200 */
[----:B------:R-:W-:Y:S01]  /*0210*/  MOV R20, 0x250 ;  /* 0x0000025000147802 */ /* 0x000fe20000000f00 */
[----:B------:R-:W-:Y:S01]  /*0220*/  IMAD.MOV.U32 R21, RZ, RZ, 0x0 ;  /* 0x00000000ff157424 */ /* 0x000fe200078e00ff */
[----:B--2---:R0:W1:Y:S06]  /*0230*/  LDC.64 R8, c[0x2][R6] ;  /* 0x0080000006087b82 */ /* 0x00406c0000000a00 */
[----:B01----:R-:W-:Y:S05]  /*0240*/  CALL.REL.NOINC R8 `(_Z6runnerPP10BaseDevicei) ;  /* 0xfffffffc086c7344 */ /* 0x003fea0003c3ffff */
[----:B------:R-:W-:Y:S05]  /*0250*/  BSYNC.RECONVERGENT B6 ;  /* 0x0000000000067941 */ /* 0x000fea0003800200 */
.L_x_2:
        /* <DEDUP_REMOVED lines=9> */
.L_x_3:
        /* <DEDUP_REMOVED lines=9> */
.L_x_4:
        /* <DEDUP_REMOVED lines=9> */
.L_x_5:
        /* <DEDUP_REMOVED lines=9> */
.L_x_6:
        /* <DEDUP_REMOVED lines=9> */
.L_x_7:
        /* <DEDUP_REMOVED lines=9> */
.L_x_8:
        /* <DEDUP_REMOVED lines=9> */
.L_x_9:
        /* <DEDUP_REMOVED lines=9> */
.L_x_10:
        /* <DEDUP_REMOVED lines=9> */
.L_x_11:
        /* <DEDUP_REMOVED lines=9> */
.L_x_12:
[----:B------:R-:W2:Y:S04]  /*0800*/  LDG.E.64 R4, desc[UR36][R22.64+0x20] ;  /* 0x0000202416047981 */ /* 0x000ea8000c1e1b00 */
[----:B--2---:R-:W2:Y:S04]  /*0810*/  LD.E.64 R6, desc[UR36][R4.64] ;  /* 0x0000002404067980 */ /* 0x004ea8000c101b00 */
[----:B--2---:R-:W2:Y:S01]  /*0820*/  LD.E R6, desc[UR36][R6.64] ;  /* 0x0000002406067980 */ /* 0x004ea2000c101900 */
[----:B------:R-:W-:Y:S01]  /*0830*/  HFMA2 R21, -RZ, RZ, 0, 0 ;  /* 0x00000000ff157431 */ /* 0x000fe200000001ff */
[----:B------:R-:W-:Y:S01]  /*0840*/  BSSY.RECONVERGENT B6, `(.L_x_13) ;  /* 0x0000004000067945 */ /* 0x000fe20003800200 */
[----:B------:R-:W-:Y:S01]  /*0850*/  MOV R20, 0x880 ;  /* 0x0000088000147802 */ /* 0x000fe20000000f00 */
[----:B--2---:R0:W1:Y:S06]  /*0860*/  LDC.64 R8, c[0x2][R6] ;  /* 0x0080000006087b82 */ /* 0x00406c0000000a00 */
[----:B01----:R-:W-:Y:S05]  /*0870*/  CALL.REL.NOINC R8 `(_Z6runnerPP10BaseDevicei) ;  /* 0xfffffff408e07344 */ /* 0x003fea0003c3ffff */
[----:B------:R-:W-:Y:S05]  /*0880*/  BSYNC.RECONVERGENT B6 ;  /* 0x0000000000067941 */ /* 0x000fea0003800200 */
.L_x_13:
        /* <DEDUP_REMOVED lines=9> */
.L_x_14:
        /* <DEDUP_REMOVED lines=9> */
.L_x_15:
        /* <DEDUP_REMOVED lines=9> */
.L_x_16:
[----:B------:R-:W-:Y:S02]  /*0a40*/  ISETP.NE.AND P6, PT, R18, RZ, PT ;  /* 0x000000ff1200720c */ /* 0x000fe40003fc5270 */
[----:B------:R-:W-:-:S05]  /*0a50*/  IADD3 R22, P0, PT, R22, 0x80, RZ ;  /* 0x0000008016167810 */ /* 0x000fca0007f1e0ff */
[----:B------:R-:W-:-:S06]  /*0a60*/  IMAD.X R23, RZ, RZ, R23, P0 ;  /* 0x000000ffff177224 */ /* 0x000fcc00000e0617 */
[----:B------:R-:W-:Y:S05]  /*0a70*/  @P6 BRA `(.L_x_17) ;  /* 0xfffffff400a46947 */ /* 0x000fea000383ffff */
[----:B------:R-:W-:Y:S05]  /*0a80*/  BSYNC.RECONVERGENT B7 ;  /* 0x0000000000077941 */ /* 0x000fea0003800200 */
.L_x_0:
[----:B------:R-:W-:-:S13]  /*0a90*/  ISETP.NE.AND P0, PT, R17, RZ, PT ;  /* 0x000000ff1100720c */ /* 0x000fda0003f05270 */
[----:B0-----:R-:W-:Y:S05]  /*0aa0*/  @!P0 EXIT ;  /* 0x000000000000894d */ /* 0x001fea0003800000 */
[----:B------:R-:W0:Y:S01]  /*0ab0*/  LDC R2, c[0x0][0x388] ;  /* 0x0000e200ff027b82 */ /* 0x000e220000000800 */
[----:B------:R-:W-:Y:S02]  /*0ac0*/  ISETP.GE.U32.AND P0, PT, R17, 0x8, PT ;  /* 0x000000081100780c */ /* 0x000fe40003f06070 */
[----:B0-----:R-:W-:-:S11]  /*0ad0*/  LOP3.LUT R2, R2, 0x7, RZ, 0xc0, !PT ;  /* 0x0000000702027812 */ /* 0x001fd600078ec0ff */
[----:B------:R-:W-:Y:S05]  /*0ae0*/  @!P0 BRA `(.L_x_18) ;  /* 0x00000004002c8947 */ /* 0x000fea0003800000 */
[----:B------:R-:W0:Y:S02]  /*0af0*/  LDC.64 R18, c[0x0][0x380] ;  /* 0x0000e000ff127b82 */ /* 0x000e240000000a00 */
[----:B0-----:R-:W-:-:S05]  /*0b00*/  IMAD.WIDE.U32 R18, R16, 0x8, R18 ;  /* 0x0000000810127825 */ /* 0x001fca00078e0012 */
        /* <DEDUP_REMOVED lines=9> */
.L_x_19:
        /* <DEDUP_REMOVED lines=9> */
.L_x_20:
        /* <DEDUP_REMOVED lines=9> */
.L_x_21:
        /* <DEDUP_REMOVED lines=9> */
.L_x_22:
        /* <DEDUP_REMOVED lines=9> */
.L_x_23:
        /* <DEDUP_REMOVED lines=9> */
.L_x_24:
        /* <DEDUP_REMOVED lines=9> */
.L_x_25:
        /* <DEDUP_REMOVED lines=9> */
.L_x_26:
[----:B------:R-:W-:-:S07]  /*0f90*/  VIADD R16, R16, 0x8 ;  /* 0x0000000810107836 */ /* 0x000fce0000000000 */
.L_x_18:
[----:B------:R-:W-:-:S13]  /*0fa0*/  ISETP.NE.AND P0, PT, R2, RZ, PT ;  /* 0x000000ff0200720c */ /* 0x000fda0003f05270 */
[----:B------:R-:W-:Y:S05]  /*0fb0*/  @!P0 EXIT ;  /* 0x000000000000894d */ /* 0x000fea0003800000 */
        /* <DEDUP_REMOVED lines=15> */
.L_x_28:
        /* <DEDUP_REMOVED lines=9> */
.L_x_29:
        /* <DEDUP_REMOVED lines=9> */
.L_x_30:
        /* <DEDUP_REMOVED lines=9> */
.L_x_31:
[----:B------:R-:W-:-:S07]  /*1260*/  VIADD R16, R16, 0x4 ;  /* 0x0000000410107836 */ /* 0x000fce0000000000 */
.L_x_27:
[----:B------:R-:W-:-:S13]  /*1270*/  ISETP.NE.AND P0, PT, R2, RZ, PT ;  /* 0x000000ff0200720c */ /* 0x000fda0003f05270 */
[----:B------:R-:W-:Y:S05]  /*1280*/  @!P0 EXIT ;  /* 0x000000000000894d */ /* 0x000fea0003800000 */
[----:B------:R-:W0:Y:S01]  /*1290*/  LDC.64 R4, c[0x0][0x380] ;  /* 0x0000e000ff047b82 */ /* 0x000e220000000a00 */
[----:B------:R-:W-:Y:S02]  /*12a0*/  IMAD.MOV R2, RZ, RZ, -R2 ;  /* 0x000000ffff027224 */ /* 0x000fe400078e0a02 */
[----:B0-----:R-:W-:-:S07]  /*12b0*/  IMAD.WIDE.U32 R16, R16, 0x8, R4 ;  /* 0x0000000810107825 */ /* 0x001fce00078e0004 */
.L_x_33:
[----:B------:R-:W2:Y:S04]  /*12c0*/  LDG.E.64 R4, desc[UR36][R16.64] ;  /* 0x0000002410047981 */ /* 0x000ea8000c1e1b00 */
        /* <DEDUP_REMOVED lines=11> */
.L_x_32:
[----:B------:R-:W-:Y:S02]  /*1380*/  ISETP.NE.AND P6, PT, R18, RZ, PT ;  /* 0x000000ff1200720c */ /* 0x000fe40003fc5270 */
[----:B------:R-:W-:-:S05]  /*1390*/  IADD3 R16, P0, PT, R16, 0x8, RZ ;  /* 0x0000000810107810 */ /* 0x000fca0007f1e0ff */
[----:B------:R-:W-:-:S06]  /*13a0*/  IMAD.X R17, RZ, RZ, R17, P0 ;  /* 0x000000ffff117224 */ /* 0x000fcc00000e0611 */
[----:B------:R-:W-:Y:S05]  /*13b0*/  @P6 BRA `(.L_x_33) ;  /* 0xfffffffc00c06947 */ /* 0x000fea000383ffff */
[----:B------:R-:W-:Y:S05]  /*13c0*/  EXIT ;  /* 0x000000000000794d */ /* 0x000fea0003800000 */
        .type           $_Z6runnerPP10BaseDevicei$_ZN10Sub1Device1fEv,@function
        .size           $_Z6runnerPP10BaseDevicei$_ZN10Sub1Device1fEv,(.L_x_39 - $_Z6runnerPP10BaseDevicei$_ZN10Sub1Device1fEv)
$_Z6runnerPP10BaseDevicei$_ZN10Sub1Device1fEv:
[----:B------:R-:W-:Y:S01]  /*13d0*/  VIADD R1, R1, 0xfffffff0 ;  /* 0xfffffff001017836 */ /* 0x000fe20000000000 */
[----:B------:R-:W-:-:S04]  /*13e0*/  MOV R3, R5 ;  /* 0x0000000500037202 */ /* 0x000fc80000000f00 */
[----:B------:R-:W-:Y:S04]  /*13f0*/  STL [R1+0xc], R16 ;  /* 0x00000c1001007387 */ /* 0x000fe80000100800 */
[----:B------:R0:W-:Y:S02]  /*1400*/  STL [R1+0x8], R2 ;  /* 0x0000080201007387 */ /* 0x0001e40000100800 */
[----:B0-----:R-:W-:Y:S01]  /*1410*/  IMAD.MOV.U32 R2, RZ, RZ, R4 ;  /* 0x000000ffff027224 */ /* 0x001fe200078e0004 */
[----:B------:R-:W0:Y:S01]  /*1420*/  LDCU.64 UR4, c[0x0][0x358] ;  /* 0x00006b00ff0477ac */ /* 0x000e220008000a00 */
[----:B------:R-:W1:Y:S04]  /*1430*/  LDCU.64 UR6, c[0x4][0x10] ;  /* 0x01000200ff0677ac */ /* 0x000e680008000a00 */
[----:B0-----:R-:W2:Y:S01]  /*1440*/  LD.E.64 R2, desc[UR4][R2.64+0x10] ;  /* 0x0000100402027980 */ /* 0x001ea2000c101b00 */
[----:B------:R-:W-:Y:S01]  /*1450*/  MOV R0, 0x0 ;  /* 0x0000000000007802 */ /* 0x000fe20000000f00 */
[----:B------:R-:W0:Y:S01]  /*1460*/  LDCU UR4, c[0x0][0x2f8] ;  /* 0x00005f00ff0477ac */ /* 0x000e220008000800 */
[----:B-1----:R-:W-:-:S02]  /*1470*/  IMAD.U32 R4, RZ, RZ, UR6 ;  /* 0x00000006ff047e24 */ /* 0x002fc4000f8e00ff */
[----:B------:R1:W3:Y:S01]  /*1480*/  LDC.64 R8, c[0x4][R0] ;  /* 0x0100000000087b82 */ /* 0x0002e20000000a00 */
[----:B------:R-:W4:Y:S01]  /*1490*/  LDCU UR5, c[0x0][0x2fc] ;  /* 0x00005f80ff0577ac */ /* 0x000f220008000800 */
[----:B------:R-:W-:Y:S01]  /*14a0*/  IMAD.U32 R5, RZ, RZ, UR7 ;  /* 0x00000007ff057e24 */ /* 0x000fe2000f8e00ff */
[----:B0-----:R-:W-:-:S05]  /*14b0*/  IADD3 R6, P0, PT, R1, UR4, RZ ;  /* 0x0000000401067c10 */ /* 0x001fca000ff1e0ff */
[----:B----4-:R-:W-:Y:S01]  /*14c0*/  IMAD.X R7, RZ, RZ, UR5, P0 ;  /* 0x00000005ff077e24 */ /* 0x010fe200080e06ff */
[----:B--2---:R0:W-:Y:S02]  /*14d0*/  STL.64 [R1], R2 ;  /* 0x0000000201007387 */ /* 0x0041e40000100a00 */
[----:B0-----:R-:W-:Y:S02]  /*14e0*/  IMAD.MOV.U32 R2, RZ, RZ, R20 ;  /* 0x000000ffff027224 */ /* 0x001fe400078e0014 */
[----:B-1-3--:R-:W-:-:S07]  /*14f0*/  IMAD.MOV.U32 R16, RZ, RZ, R21 ;  /* 0x000000ffff107224 */ /* 0x00afce00078e0015 */
[----:B------:R-:W-:-:S07]  /*1500*/  LEPC R20, `(.L_x_34) ;  /* 0x000000001014794e */ /* 0x000fce0000000000 */
[----:B------:R-:W-:Y:S05]  /*1510*/  CALL.ABS.NOINC R8 ;  /* 0x0000000008007343 */ /* 0x000fea0003c00000 */
.L_x_34:
[----:B------:R-:W-:Y:S02]  /*1520*/  IMAD.MOV.U32 R20, RZ, RZ, R2 ;  /* 0x000000ffff147224 */ /* 0x000fe400078e0002 */
[----:B------:R-:W-:Y:S01]  /*1530*/  IMAD.MOV.U32 R21, RZ, RZ, R16 ;  /* 0x000000ffff157224 */ /* 0x000fe200078e0010 */
[----:B------:R-:W2:Y:S04]  /*1540*/  LDL R2, [R1+0x8] ;  /* 0x0000080001027983 */ /* 0x000ea80000100800 */
[----:B------:R0:W2:Y:S02]  /*1550*/  LDL R16, [R1+0xc] ;  /* 0x00000c0001107983 */ /* 0x0000a40000100800 */
[----:B0-----:R-:W-:Y:S01]  /*1560*/  VIADD R1, R1, 0x10 ;  /* 0x0000001001017836 */ /* 0x001fe20000000000 */
[----:B--2---:R-:W-:Y:S06]  /*1570*/  RET.REL.NODEC R20 `(_Z6runnerPP10BaseDevicei) ;  /* 0xffffffe814a07950 */ /* 0x004fec0003c3ffff */
.L_x_35:
[----:B------:R-:W-:-:S00]  /*1580*/  BRA `(.L_x_35) ;  /* 0xfffffffc00fc7947 */ /* 0x000fc0000383ffff */
[----:B------:R-:W-:-:S00]  /*1590*/  NOP ;  /* 0x0000000000007918 */ /* 0x000fc00000000000 */
        /* <DEDUP_REMOVED lines=14> */
.L_x_39:


//--------------------- .text._Z11create_sub1PP10BaseDevice8Sub1Host --------------------------
	.section	.text._Z11create_sub1PP10BaseDevice8Sub1Host,"ax",@progbits
	.align	128
        .global         _Z11create_sub1PP10BaseDevice8Sub1Host
        .type           _Z11create_sub1PP10BaseDevice8Sub1Host,@function
        .size           _Z11create_sub1PP10BaseDevice8Sub1Host,(.L_x_40 - _Z11create_sub1PP10BaseDevice8Sub1Host)
        .other          _Z11create_sub1PP10BaseDevice8Sub1Host,@"STO_CUDA_ENTRY STV_DEFAULT"
_Z11create_sub1PP10BaseDevice8Sub1Host:
.text._Z11create_sub1PP10BaseDevice8Sub1Host:
[----:B------:R-:W0:Y:S01]  /*0000*/  LDC R1, c[0x0][0x37c] ;  /* 0x0000df00ff017b82 */ /* 0x000e220000000800 */
[----:B------:R-:W-:Y:S01]  /*0010*/  MOV R0, 0x18 ;  /* 0x0000001800007802 */ /* 0x000fe20000000f00 */
[----:B------:R-:W-:Y:S01]  /*0020*/  IMAD.MOV.U32 R4, RZ, RZ, 0x18 ;  /* 0x00000018ff047424 */ /* 0x000fe200078e00ff */
[----:B------:R-:W1:Y:S01]  /*0030*/  LDCU.64 UR36, c[0x0][0x358] ;  /* 0x00006b00ff2477ac */ /* 0x000e620008000a00 */
[----:B------:R-:W-:-:S04]  /*0040*/  IMAD.MOV.U32 R5, RZ, RZ, RZ ;  /* 0x000000ffff057224 */ /* 0x000fc800078e00ff */
[----:B------:R2:W3:Y:S03]  /*0050*/  LDC.64 R2, c[0x4][R0] ;  /* 0x0100000000027b82 */ /* 0x0004e60000000a00 */
[----:B------:R-:W-:-:S07]  /*0060*/  LEPC R20, `(.L_x_36) ;  /* 0x000000001014794e */ /* 0x000fce0000000000 */
[----:B0123--:R-:W-:Y:S05]  /*0070*/  CALL.ABS.NOINC R2 ;  /* 0x0000000002007343 */ /* 0x00ffea0003c00000 */
.L_x_36:
[----:B------:R-:W0:Y:S01]  /*0080*/  LDCU.64 UR4, c[0x4][0x8] ;  /* 0x01000100ff0477ac */ /* 0x000e220008000a00 */
[----:B------:R-:W1:Y:S08]  /*0090*/  LDC.64 R10, c[0x0][0x398] ;  /* 0x0000e600ff0a7b82 */ /* 0x000e700000000a00 */
[----:B------:R-:W2:Y:S01]  /*00a0*/  LDC.64 R2, c[0x0][0x380] ;  /* 0x0000e000ff027b82 */ /* 0x000ea20000000a00 */
[----:B0-----:R-:W-:-:S02]  /*00b0*/  UIADD3 UR6, UP0, UPT, UR4, 0x10, URZ ;  /* 0x0000001004067890 */ /* 0x001fc4000ff1e0ff */
[----:B------:R-:W-:Y:S02]  /*00c0*/  UIADD3 UR4, UP1, UPT, UR4, 0x38, URZ ;  /* 0x0000003804047890 */ /* 0x000fe4000ff3e0ff */
[----:B------:R-:W-:Y:S02]  /*00d0*/  UIADD3.X UR7, UPT, UPT, URZ, UR5, URZ, UP0, !UPT ;  /* 0x00000005ff077290 */ /* 0x000fe400087fe4ff */
[----:B------:R-:W-:Y:S01]  /*00e0*/  UIADD3.X UR5, UPT, UPT, URZ, UR5, URZ, UP1, !UPT ;  /* 0x00000005ff057290 */ /* 0x000fe20008ffe4ff */
[----:B------:R-:W-:Y:S01]  /*00f0*/  MOV R6, UR6 ;  /* 0x0000000600067c02 */ /* 0x000fe20008000f00 */
[----:B------:R-:W-:Y:S01]  /*0100*/  IMAD.U32 R8, RZ, RZ, UR4 ;  /* 0x00000004ff087e24 */ /* 0x000fe2000f8e00ff */
[----:B-1----:R-:W-:Y:S01]  /*0110*/  ST.E.64 desc[UR36][R4.64+0x10], R10 ;  /* 0x0000100a04007985 */ /* 0x002fe2000c101b24 */
[----:B------:R-:W-:Y:S02]  /*0120*/  IMAD.U32 R7, RZ, RZ, UR7 ;  /* 0x00000007ff077e24 */ /* 0x000fe4000f8e00ff */
[----:B------:R-:W-:-:S03]  /*0130*/  MOV R9, UR5 ;  /* 0x0000000500097c02 */ /* 0x000fc60008000f00 */
[----:B------:R-:W-:Y:S04]  /*0140*/  ST.E.64 desc[UR36][R4.64], R6 ;  /* 0x0000000604007985 */ /* 0x000fe8000c101b24 */
[----:B------:R-:W-:Y:S04]  /*0150*/  ST.E.64 desc[UR36][R4.64+0x8], R8 ;  /* 0x0000080804007985 */ /* 0x000fe8000c101b24 */
[----:B--2---:R-:W-:Y:S01]  /*0160*/  STG.E.64 desc[UR36][R2.64], R4 ;  /* 0x0000000402007986 */ /* 0x004fe2000c101b24 */
[----:B------:R-:W-:Y:S05]  /*0170*/  EXIT ;  /* 0x000000000000794d */ /* 0x000fea0003800000 */
        .type           $_Z11create_sub1PP10BaseDevice8Sub1Host$_ZN10Sub1Device1fEv,@function
        .size           $_Z11create_sub1PP10BaseDevice8Sub1Host$_ZN10Sub1Device1fEv,(.L_x_40 - $_Z11create_sub1PP10BaseDevice8Sub1Host$_ZN10Sub1Device1fEv)
$_Z11create_sub1PP10BaseDevice8Sub1Host$_ZN10Sub1Device1fEv:
[----:B------:R-:W-:Y:S02]  /*0180*/  VIADD R1, R1, 0xfffffff0 ;  /* 0xfffffff001017836 */ /* 0x000fe40000000000 */
[----:B------:R-:W-:-:S03]  /*0190*/  IMAD.MOV.U32 R3, RZ, RZ, R5 ;  /* 0x000000ffff037224 */ /* 0x000fc600078e0005 */
[----:B------:R-:W-:Y:S04]  /*01a0*/  STL [R1+0xc], R16 ;  /* 0x00000c1001007387 */ /* 0x000fe80000100800 */
[----:B------:R0:W-:Y:S02]  /*01b0*/  STL [R1+0x8], R2 ;  /* 0x0000080201007387 */ /* 0x0001e40000100800 */
[----:B0-----:R-:W-:Y:S01]  /*01c0*/  MOV R2, R4 ;  /* 0x0000000400027202 */ /* 0x001fe20000000f00 */
        /* <DEDUP_REMOVED lines=8> */
[----:B------:R-:W-:Y:S02]  /*0250*/  MOV R5, UR7 ;  /* 0x0000000700057c02 */ /* 0x000fe40008000f00 */
[----:B0-----:R-:W-:-:S05]  /*0260*/  IADD3 R6, P0, PT, R1, UR4, RZ ;  /* 0x0000000401067c10 */ /* 0x001fca000ff1e0ff */
[----:B----4-:R-:W-:Y:S01]  /*0270*/  IMAD.X R7, RZ, RZ, UR5, P0 ;  /* 0x00000005ff077e24 */ /* 0x010fe200080e06ff */
[----:B--2---:R0:W-:Y:S02]  /*0280*/  STL.64 [R1], R2 ;  /* 0x0000000201007387 */ /* 0x0041e40000100a00 */
[----:B0-----:R-:W-:Y:S01]  /*0290*/  MOV R2, R20 ;  /* 0x0000001400027202 */ /* 0x001fe20000000f00 */
[----:B-1-3--:R-:W-:-:S07]  /*02a0*/  IMAD.MOV.U32 R16, RZ, RZ, R21 ;  /* 0x000000ffff107224 */ /* 0x00afce00078e0015 */
[----:B------:R-:W-:-:S07]  /*02b0*/  LEPC R20, `(.L_x_37) ;  /* 0x000000001014794e */ /* 0x000fce0000000000 */
[----:B------:R-:W-:Y:S05]  /*02c0*/  CALL.ABS.NOINC R8 ;  /* 0x0000000008007343 */ /* 0x000fea0003c00000 */
.L_x_37:
[----:B------:R-:W-:Y:S01]  /*02d0*/  MOV R20, R2 ;  /* 0x0000000200147202 */ /* 0x000fe20000000f00 */
[----:B------:R-:W-:Y:S01]  /*02e0*/  IMAD.MOV.U32 R21, RZ, RZ, R16 ;  /* 0x000000ffff157224 */ /* 0x000fe200078e0010 */
[----:B------:R-:W2:Y:S04]  /*02f0*/  LDL R2, [R1+0x8] ;  /* 0x0000080001027983 */ /* 0x000ea80000100800 */
[----:B------:R0:W2:Y:S02]  /*0300*/  LDL R16, [R1+0xc] ;  /* 0x00000c0001107983 */ /* 0x0000a40000100800 */
[----:B0-----:R-:W-:Y:S01]  /*0310*/  IADD3 R1, PT, PT, R1, 0x10, RZ ;  /* 0x0000001001017810 */ /* 0x001fe20007ffe0ff */
[----:B--2---:R-:W-:Y:S06]  /*0320*/  RET.REL.NODEC R20 `(_Z11create_sub1PP10BaseDevice8Sub1Host) ;  /* 0xfffffffc14347950 */ /* 0x004fec0003c3ffff */
.L_x_38:
        /* <DEDUP_REMOVED lines=13> */
.L_x_40:


//--------------------- .nv.global.init           --------------------------
	.section	.nv.global.init,"aw",@progbits
	.align	8
.nv.global.init:
	.type		_ZTV10Sub1Device,@object
	.size		_ZTV10Sub1Device,($str - _ZTV10Sub1Device)
_ZTV10Sub1Device:
        /*0000*/ 	.byte	0x00, 0x00, 0x00, 0x00, 0x00, 0x00, 0x00, 0x00, 0x00, 0x00, 0x00, 0x00, 0x00, 0x00, 0x00, 0x00
        /*0010*/ 	.byte	0x08, 0x00, 0x00, 0x00, 0x00, 0x00, 0x00, 0x00, 0x00, 0x00, 0x00, 0x00, 0x00, 0x00, 0x00, 0x00
        /*0020*/ 	.byte	0x00, 0x00, 0x00, 0x00, 0x00, 0x00, 0x00, 0x00, 0xf8, 0xff, 0xff, 0xff, 0xff, 0xff, 0xff, 0xff
        /*0030*/ 	.byte	0x00, 0x00, 0x00, 0x00, 0x00, 0x00, 0x00, 0x00, 0x00, 0x00, 0x00, 0x00, 0x00, 0x00, 0x00, 0x00
        /*0040*/ 	.byte	0x00, 0x00, 0x00, 0x00, 0x00, 0x00, 0x00, 0x00
	.type		$str,@object
	.size		$str,(.L_1 - $str)
$str:
        /*0048*/ 	.byte	0x68, 0x65, 0x6c, 0x6c, 0x6f, 0x20, 0x31, 0x3a, 0x20, 0x25, 0x64, 0x20, 0x25, 0x64, 0x21, 0x0a
        /*0058*/ 	.byte	0x00
.L_1:


//--------------------- .nv.shared.reserved.0     --------------------------
	.section	.nv.shared.reserved.0,"aw",@nobits
	.weak		__nv_reservedSMEM_offset_0_alias
	.size		__nv_reservedSMEM_offset_0_alias, 0, 64
	.other		__nv_reservedSMEM_offset_0_alias,@"STO_CUDA_RESERVED_SHARED STV_DEFAULT"
__nv_reservedSMEM_offset_0_alias:
	.zero		0
	.zero		64


//--------------------- .nv.constant0._Z6runnerPP10BaseDevicei --------------------------
	.section	.nv.constant0._Z6runnerPP10BaseDevicei,"a",@progbits
	.sectionflags	@""
	.align	4
.nv.constant0._Z6runnerPP10BaseDevicei:
	.zero		908


//--------------------- .nv.constant0._Z11create_sub1PP10BaseDevice8Sub1Host --------------------------
	.section	.nv.constant0._Z11create_sub1PP10BaseDevice8Sub1Host,"a",@progbits
	.sectionflags	@""
	.align	4
.nv.constant0._Z11create_sub1PP10BaseDevice8Sub1Host:
	.zero		928


//--------------------- SYMBOLS --------------------------

	.type		.nv.reservedSmem.offset0,@object
	.size		.nv.reservedSmem.offset0,0x4
	.type		vprintf,@function
	.type		malloc,@function
